//
// Generated by NVIDIA NVVM Compiler
//
// Compiler Build ID: CL-36424714
// Cuda compilation tools, release 13.0, V13.0.88
// Based on NVVM 20.0.0
//

.version 9.0
.target sm_100
.address_size 64

	// .globl	_Z6warmupv
// _ZZ10reducationPfS_iE5sdata has been demoted

.visible .entry _Z6warmupv()
{


	ret;

}
	// .globl	_Z10reducationPfS_i
.visible .entry _Z10reducationPfS_i(
	.param .u64 .ptr .align 1 _Z10reducationPfS_i_param_0,
	.param .u64 .ptr .align 1 _Z10reducationPfS_i_param_1,
	.param .u32 _Z10reducationPfS_i_param_2
)
{
	.reg .pred 	%p<7>;
	.reg .b32 	%r<12>;
	.reg .b32 	%f<28>;
	.reg .b64 	%rd<9>;
	// demoted variable
	.shared .align 4 .b8 _ZZ10reducationPfS_iE5sdata[1024];
	ld.param.u64 	%rd3, [_Z10reducationPfS_i_param_0];
	ld.param.u64 	%rd2, [_Z10reducationPfS_i_param_1];
	ld.param.u32 	%r5, [_Z10reducationPfS_i_param_2];
	cvta.to.global.u64 	%rd4, %rd3;
	mov.u32 	%r1, %ctaid.x;
	shl.b32 	%r6, %r1, 8;
	mov.u32 	%r2, %tid.x;
	add.s32 	%r3, %r6, %r2;
	setp.ge.s32 	%p1, %r3, %r5;
	mul.wide.s32 	%rd5, %r3, 4;
	add.s64 	%rd1, %rd4, %rd5;
	shl.b32 	%r7, %r2, 2;
	mov.u32 	%r8, _ZZ10reducationPfS_iE5sdata;
	add.s32 	%r4, %r8, %r7;
	@%p1 bra 	$L__BB1_2;
	ld.global.f32 	%f1, [%rd1];
	st.shared.f32 	[%r4], %f1;
	bra.uni 	$L__BB1_3;
$L__BB1_2:
	mov.b32 	%r9, 0;
	st.shared.u32 	[%r4], %r9;
$L__BB1_3:
	add.s32 	%r10, %r3, 128;
	setp.ge.s32 	%p2, %r10, %r5;
	@%p2 bra 	$L__BB1_5;
	ld.global.f32 	%f2, [%rd1+512];
	st.shared.f32 	[%r4+512], %f2;
	bra.uni 	$L__BB1_6;
$L__BB1_5:
	mov.b32 	%r11, 0;
	st.shared.u32 	[%r4+512], %r11;
$L__BB1_6:
	bar.sync 	0;
	setp.gt.u32 	%p3, %r2, 127;
	@%p3 bra 	$L__BB1_11;
	ld.shared.f32 	%f3, [%r4+512];
	ld.shared.f32 	%f4, [%r4];
	add.f32 	%f5, %f3, %f4;
	st.shared.f32 	[%r4], %f5;
	bar.sync 	0;
	setp.gt.u32 	%p4, %r2, 63;
	@%p4 bra 	$L__BB1_11;
	ld.shared.f32 	%f6, [%r4+256];
	ld.shared.f32 	%f7, [%r4];
	add.f32 	%f8, %f6, %f7;
	st.shared.f32 	[%r4], %f8;
	bar.sync 	0;
	setp.gt.u32 	%p5, %r2, 31;
	@%p5 bra 	$L__BB1_11;
	ld.volatile.shared.f32 	%f9, [%r4+128];
	ld.volatile.shared.f32 	%f10, [%r4];
	add.f32 	%f11, %f9, %f10;
	st.volatile.shared.f32 	[%r4], %f11;
	ld.volatile.shared.f32 	%f12, [%r4+64];
	ld.volatile.shared.f32 	%f13, [%r4];
	add.f32 	%f14, %f12, %f13;
	st.volatile.shared.f32 	[%r4], %f14;
	ld.volatile.shared.f32 	%f15, [%r4+32];
	ld.volatile.shared.f32 	%f16, [%r4];
	add.f32 	%f17, %f15, %f16;
	st.volatile.shared.f32 	[%r4], %f17;
	ld.volatile.shared.f32 	%f18, [%r4+16];
	ld.volatile.shared.f32 	%f19, [%r4];
	add.f32 	%f20, %f18, %f19;
	st.volatile.shared.f32 	[%r4], %f20;
	ld.volatile.shared.f32 	%f21, [%r4+8];
	ld.volatile.shared.f32 	%f22, [%r4];
	add.f32 	%f23, %f21, %f22;
	st.volatile.shared.f32 	[%r4], %f23;
	ld.volatile.shared.f32 	%f24, [%r4+4];
	ld.volatile.shared.f32 	%f25, [%r4];
	add.f32 	%f26, %f24, %f25;
	st.volatile.shared.f32 	[%r4], %f26;
	setp.ne.s32 	%p6, %r2, 0;
	@%p6 bra 	$L__BB1_11;
	ld.shared.f32 	%f27, [_ZZ10reducationPfS_iE5sdata];
	cvta.to.global.u64 	%rd6, %rd2;
	mul.wide.u32 	%rd7, %r1, 4;
	add.s64 	%rd8, %rd6, %rd7;
	st.global.f32 	[%rd8], %f27;
$L__BB1_11:
	ret;

}


// ===== COMPILED SASS (sm_100) =====

	.target	sm_100

	.elftype	@"ET_EXEC"


//--------------------- .note.nv.tkinfo           --------------------------
	.section	.note.nv.tkinfo,"",@"SHT_NOTE"
	.sectionflags	@"SHF_NOTE_NV_TKINFO"
	.tkinfo
        /*0018*/ 	.word	0x00000002
        /*0030*/ 	.string	""
        /*0030*/ 	.string	"ptxas"
        /*0030*/ 	.string	"Cuda compilation tools, release 13.0, V13.0.88"
        /*0030*/ 	.string	"Build cuda_13.0.r13.0/compiler.36424714_0"
        /*0030*/ 	.string	"-arch sm_100 -m 64 "



//--------------------- .note.nv.cuinfo           --------------------------
	.section	.note.nv.cuinfo,"",@"SHT_NOTE"
	.sectionflags	@"SHF_NOTE_NV_CUINFO"
        /*0018*/ 	.short	0x0002
        /*001a*/ 	.short	0x0064
        /*001c*/ 	.short	0x0082
	.zero		2


//--------------------- .nv.info                  --------------------------
	.section	.nv.info,"",@"SHT_CUDA_INFO"
	.align	4


	//----- nvinfo : EIATTR_REGCOUNT
	.align		4
        /*0000*/ 	.byte	0x04, 0x2f
        /*0002*/ 	.short	(.L_1 - .L_0)
	.align		4
.L_0:
        /*0004*/ 	.word	index@(_Z6warmupv)
        /*0008*/ 	.word	0x00000004


	//----- nvinfo : EIATTR_FRAME_SIZE
	.align		4
.L_1:
        /*000c*/ 	.byte	0x04, 0x11
        /*000e*/ 	.short	(.L_3 - .L_2)
	.align		4
.L_2:
        /*0010*/ 	.word	index@(_Z6warmupv)
        /*0014*/ 	.word	0x00000000


	//----- nvinfo : EIATTR_REGCOUNT
	.align		4
.L_3:
        /*0018*/ 	.byte	0x04, 0x2f
        /*001a*/ 	.short	(.L_5 - .L_4)
	.align		4
.L_4:
        /*001c*/ 	.word	index@(_Z10reducationPfS_i)
        /*0020*/ 	.word	0x0000000e


	//----- nvinfo : EIATTR_FRAME_SIZE
	.align		4
.L_5:
        /*0024*/ 	.byte	0x04, 0x11
        /*0026*/ 	.short	(.L_7 - .L_6)
	.align		4
.L_6:
        /*0028*/ 	.word	index@(_Z10reducationPfS_i)
        /*002c*/ 	.word	0x00000000


	//----- nvinfo : EIATTR_MIN_STACK_SIZE
	.align		4
.L_7:
        /*0030*/ 	.byte	0x04, 0x12
        /*0032*/ 	.short	(.L_9 - .L_8)
	.align		4
.L_8:
        /*0034*/ 	.word	index@(_Z10reducationPfS_i)
        /*0038*/ 	.word	0x00000000


	//----- nvinfo : EIATTR_MIN_STACK_SIZE
	.align		4
.L_9:
        /*003c*/ 	.byte	0x04, 0x12
        /*003e*/ 	.short	(.L_11 - .L_10)
	.align		4
.L_10:
        /*0040*/ 	.word	index@(_Z6warmupv)
        /*0044*/ 	.word	0x00000000
.L_11:


//--------------------- .nv.compat                --------------------------
	.section	.nv.compat,"",@"SHT_CUDA_COMPAT_INFO"
	.align	4
        /*0000*/ 	.byte	0x02, 0x09, 0x00, 0x00, 0x02, 0x02, 0x01, 0x00, 0x02, 0x05, 0x05, 0x00, 0x03, 0x07, 0x01, 0x01
        /*0010*/ 	.byte	0x02, 0x03, 0x00, 0x00, 0x02, 0x06, 0x01, 0x00, 0x04, 0x0b, 0x08, 0x00, 0x09, 0x00, 0x00, 0x00
        /*0020*/ 	.byte	0x00, 0x00, 0x00, 0x00


//--------------------- .nv.info._Z10reducationPfS_i --------------------------
	.section	.nv.info._Z10reducationPfS_i,"",@"SHT_CUDA_INFO"
	.sectionflags	@""
	.align	4


	//----- nvinfo : EIATTR_CUDA_API_VERSION
	.align		4
        /*0000*/ 	.byte	0x04, 0x37
        /*0002*/ 	.short	(.L_13 - .L_12)
.L_12:
        /*0004*/ 	.word	0x00000082


	//----- nvinfo : EIATTR_KPARAM_INFO
	.align		4
.L_13:
        /*0008*/ 	.byte	0x04, 0x17
        /*000a*/ 	.short	(.L_15 - .L_14)
.L_14:
        /*000c*/ 	.word	0x00000000
        /*0010*/ 	.short	0x0002
        /*0012*/ 	.short	0x0010
        /*0014*/ 	.byte	0x00, 0xf0, 0x11, 0x00


	//----- nvinfo : EIATTR_KPARAM_INFO
	.align		4
.L_15:
        /*0018*/ 	.byte	0x04, 0x17
        /*001a*/ 	.short	(.L_17 - .L_16)
.L_16:
        /*001c*/ 	.word	0x00000000
        /*0020*/ 	.short	0x0001
        /*0022*/ 	.short	0x0008
        /*0024*/ 	.byte	0x00, 0xf5, 0x21, 0x00


	//----- nvinfo : EIATTR_KPARAM_INFO
	.align		4
.L_17:
        /*0028*/ 	.byte	0x04, 0x17
        /*002a*/ 	.short	(.L_19 - .L_18)
.L_18:
        /*002c*/ 	.word	0x00000000
        /*0030*/ 	.short	0x0000
        /*0032*/ 	.short	0x0000
        /*0034*/ 	.byte	0x00, 0xf5, 0x21, 0x00


	//----- nvinfo : EIATTR_SPARSE_MMA_MASK
	.align		4
.L_19:
        /*0038*/ 	.byte	0x03, 0x50
        /*003a*/ 	.short	0x0000


	//----- nvinfo : EIATTR_MAXREG_COUNT
	.align		4
        /*003c*/ 	.byte	0x03, 0x1b
        /*003e*/ 	.short	0x00ff


	//----- nvinfo : EIATTR_NUM_BARRIERS
	.align		4
        /*0040*/ 	.byte	0x02, 0x4c
        /*0042*/ 	.byte	0x01
	.zero		1


	//----- nvinfo : EIATTR_MERCURY_ISA_VERSION
	.align		4
        /*0044*/ 	.byte	0x03, 0x5f
        /*0046*/ 	.short	0x0101


	//----- nvinfo : EIATTR_VRC_CTA_INIT_COUNT
	.align		4
        /*0048*/ 	.byte	0x02, 0x4a
	.zero		1
	.zero		1


	//----- nvinfo : EIATTR_EXIT_INSTR_OFFSETS
	.align		4
        /*004c*/ 	.byte	0x04, 0x1c
        /*004e*/ 	.short	(.L_21 - .L_20)


	//   ....[0]....
.L_20:
        /*0050*/ 	.word	0x000001b0


	//   ....[1]....
        /*0054*/ 	.word	0x00000220


	//   ....[2]....
        /*0058*/ 	.word	0x00000290


	//   ....[3]....
        /*005c*/ 	.word	0x00000430


	//   ....[4]....
        /*0060*/ 	.word	0x00000480


	//----- nvinfo : EIATTR_CRS_STACK_SIZE
	.align		4
.L_21:
        /*0064*/ 	.byte	0x04, 0x1e
        /*0066*/ 	.short	(.L_23 - .L_22)
.L_22:
        /*0068*/ 	.word	0x00000000


	//----- nvinfo : EIATTR_CBANK_PARAM_SIZE
	.align		4
.L_23:
        /*006c*/ 	.byte	0x03, 0x19
        /*006e*/ 	.short	0x0014


	//----- nvinfo : EIATTR_PARAM_CBANK
	.align		4
        /*0070*/ 	.byte	0x04, 0x0a
        /*0072*/ 	.short	(.L_25 - .L_24)
	.align		4
.L_24:
        /*0074*/ 	.word	index@(.nv.constant0._Z10reducationPfS_i)
        /*0078*/ 	.short	0x0380
        /*007a*/ 	.short	0x0014


	//----- nvinfo : EIATTR_SW_WAR
	.align		4
.L_25:
        /*007c*/ 	.byte	0x04, 0x36
        /*007e*/ 	.short	(.L_27 - .L_26)
.L_26:
        /*0080*/ 	.word	0x00000008
.L_27:


//--------------------- .nv.info._Z6warmupv       --------------------------
	.section	.nv.info._Z6warmupv,"",@"SHT_CUDA_INFO"
	.sectionflags	@""
	.align	4


	//----- nvinfo : EIATTR_CUDA_API_VERSION
	.align		4
        /*0000*/ 	.byte	0x04, 0x37
        /*0002*/ 	.short	(.L_29 - .L_28)
.L_28:
        /*0004*/ 	.word	0x00000082


	//----- nvinfo : EIATTR_SPARSE_MMA_MASK
	.align		4
.L_29:
        /*0008*/ 	.byte	0x03, 0x50
        /*000a*/ 	.short	0x0000


	//----- nvinfo : EIATTR_MAXREG_COUNT
	.align		4
        /*000c*/ 	.byte	0x03, 0x1b
        /*000e*/ 	.short	0x00ff


	//----- nvinfo : EIATTR_MERCURY_ISA_VERSION
	.align		4
        /*0010*/ 	.byte	0x03, 0x5f
        /*0012*/ 	.short	0x0101


	//----- nvinfo : EIATTR_VRC_CTA_INIT_COUNT
	.align		4
        /*0014*/ 	.byte	0x02, 0x4a
	.zero		1
	.zero		1


	//----- nvinfo : EIATTR_EXIT_INSTR_OFFSETS
	.align		4
        /*0018*/ 	.byte	0x04, 0x1c
        /*001a*/ 	.short	(.L_31 - .L_30)


	//   ....[0]....
.L_30:
        /*001c*/ 	.word	0x00000010


	//----- nvinfo : EIATTR_SW_WAR
	.align		4
.L_31:
        /*0020*/ 	.byte	0x04, 0x36
        /*0022*/ 	.short	(.L_33 - .L_32)
.L_32:
        /*0024*/ 	.word	0x00000008
.L_33:


//--------------------- .nv.callgraph             --------------------------
	.section	.nv.callgraph,"",@"SHT_CUDA_CALLGRAPH"
	.align	4
	.sectionentsize	8
	.align		4
        /*0000*/ 	.word	0x00000000
	.align		4
        /*0004*/ 	.word	0xffffffff
	.align		4
        /*0008*/ 	.word	0x00000000
	.align		4
        /*000c*/ 	.word	0xfffffffe
	.align		4
        /*0010*/ 	.word	0x00000000
	.align		4
        /*0014*/ 	.word	0xfffffffd
	.align		4
        /*0018*/ 	.word	0x00000000
	.align		4
        /*001c*/ 	.word	0xfffffffc


//--------------------- .text._Z10reducationPfS_i --------------------------
	.section	.text._Z10reducationPfS_i,"ax",@progbits
	.align	128
        .global         _Z10reducationPfS_i
        .type           _Z10reducationPfS_i,@function
        .size           _Z10reducationPfS_i,(.L_x_5 - _Z10reducationPfS_i)
        .other          _Z10reducationPfS_i,@"STO_CUDA_ENTRY STV_DEFAULT"
_Z10reducationPfS_i:
.text._Z10reducationPfS_i:
[----:B------:R-:W-:Y:S01]  /*0000*/  LDC R1, c[0x0][0x37c] ;  /* 0x0000df00ff017b82 */ /* 0x000fe20000000800 */
[----:B------:R-:W0:Y:S01]  /*0010*/  S2R R0, SR_CTAID.X ;  /* 0x0000000000007919 */ /* 0x000e220000002500 */
[----:B------:R-:W1:Y:S06]  /*0020*/  LDCU UR8, c[0x0][0x390] ;  /* 0x00007200ff0877ac */ /* 0x000e6c0008000800 */
[----:B------:R-:W2:Y:S01]  /*0030*/  LDC.64 R4, c[0x0][0x380] ;  /* 0x0000e000ff047b82 */ /* 0x000ea20000000a00 */
[----:B------:R-:W0:Y:S01]  /*0040*/  S2R R3, SR_TID.X ;  /* 0x0000000000037919 */ /* 0x000e220000002100 */
[----:B------:R-:W3:Y:S01]  /*0050*/  LDCU.64 UR6, c[0x0][0x358] ;  /* 0x00006b00ff0677ac */ /* 0x000ee20008000a00 */
[----:B0-----:R-:W-:-:S04]  /*0060*/  LEA R7, R0, R3, 0x8 ;  /* 0x0000000300077211 */ /* 0x001fc800078e40ff */
[C---:B-1----:R-:W-:Y:S01]  /*0070*/  ISETP.GE.AND P0, PT, R7.reuse, UR8, PT ;  /* 0x0000000807007c0c */ /* 0x042fe2000bf06270 */
[----:B--2---:R-:W-:-:S12]  /*0080*/  IMAD.WIDE R4, R7, 0x4, R4 ;  /* 0x0000000407047825 */ /* 0x004fd800078e0204 */
[----:B---3--:R-:W2:Y:S01]  /*0090*/  @!P0 LDG.E R9, desc[UR6][R4.64] ;  /* 0x0000000604098981 */ /* 0x008ea2000c1e1900 */
[----:B------:R-:W0:Y:S01]  /*00a0*/  S2UR UR5, SR_CgaCtaId ;  /* 0x00000000000579c3 */ /* 0x000e220000008800 */
[----:B------:R-:W-:Y:S01]  /*00b0*/  UMOV UR4, 0x400 ;  /* 0x0000040000047882 */ /* 0x000fe20000000000 */
[----:B------:R-:W-:Y:S01]  /*00c0*/  IADD3 R7, PT, PT, R7, 0x80, RZ ;  /* 0x0000008007077810 */ /* 0x000fe20007ffe0ff */
[----:B------:R-:W-:Y:S01]  /*00d0*/  BSSY.RECONVERGENT B0, `(.L_x_0) ;  /* 0x000000b000007945 */ /* 0x000fe20003800200 */
[----:B0-----:R-:W-:-:S06]  /*00e0*/  ULEA UR4, UR5, UR4, 0x18 ;  /* 0x0000000405047291 */ /* 0x001fcc000f8ec0ff */
[----:B------:R-:W-:-:S05]  /*00f0*/  LEA R2, R3, UR4, 0x2 ;  /* 0x0000000403027c11 */ /* 0x000fca000f8e10ff */
[----:B--2---:R0:W-:Y:S04]  /*0100*/  @!P0 STS [R2], R9 ;  /* 0x0000000902008388 */ /* 0x0041e80000000800 */
[----:B------:R0:W-:Y:S01]  /*0110*/  @P0 STS [R2], RZ ;  /* 0x000000ff02000388 */ /* 0x0001e20000000800 */
[----:B------:R-:W-:-:S13]  /*0120*/  ISETP.GE.AND P0, PT, R7, UR8, PT ;  /* 0x0000000807007c0c */ /* 0x000fda000bf06270 */
[----:B0-----:R-:W-:Y:S05]  /*0130*/  @P0 BRA `(.L_x_1) ;  /* 0x00000000000c0947 */ /* 0x001fea0003800000 */
[----:B------:R-:W2:Y:S04]  /*0140*/  LDG.E R5, desc[UR6][R4.64+0x200] ;  /* 0x0002000604057981 */ /* 0x000ea8000c1e1900 */
[----:B--2---:R1:W-:Y:S01]  /*0150*/  STS [R2+0x200], R5 ;  /* 0x0002000502007388 */ /* 0x0043e20000000800 */
[----:B------:R-:W-:Y:S05]  /*0160*/  BRA `(.L_x_2) ;  /* 0x0000000000047947 */ /* 0x000fea0003800000 */
.L_x_1:
[----:B------:R0:W-:Y:S02]  /*0170*/  STS [R2+0x200], RZ ;  /* 0x000200ff02007388 */ /* 0x0001e40000000800 */
.L_x_2:
[----:B------:R-:W-:Y:S05]  /*0180*/  BSYNC.RECONVERGENT B0 ;  /* 0x0000000000007941 */ /* 0x000fea0003800200 */
.L_x_0:
[----:B------:R-:W-:Y:S01]  /*0190*/  BAR.SYNC.DEFER_BLOCKING 0x0 ;  /* 0x0000000000007b1d */ /* 0x000fe20000010000 */
[----:B------:R-:W-:-:S13]  /*01a0*/  ISETP.GT.U32.AND P0, PT, R3, 0x7f, PT ;  /* 0x0000007f0300780c */ /* 0x000fda0003f04070 */
[----:B------:R-:W-:Y:S05]  /*01b0*/  @P0 EXIT ;  /* 0x000000000000094d */ /* 0x000fea0003800000 */
[----:B------:R-:W-:Y:S01]  /*01c0*/  LDS R4, [R2+0x200] ;  /* 0x0002000002047984 */ /* 0x000fe20000000800 */
[----:B------:R-:W-:-:S03]  /*01d0*/  ISETP.GT.U32.AND P0, PT, R3, 0x3f, PT ;  /* 0x0000003f0300780c */ /* 0x000fc60003f04070 */
[----:B-1----:R-:W1:Y:S02]  /*01e0*/  LDS R5, [R2] ;  /* 0x0000000002057984 */ /* 0x002e640000000800 */
[----:B-1----:R-:W-:-:S05]  /*01f0*/  FADD R5, R4, R5 ;  /* 0x0000000504057221 */ /* 0x002fca0000000000 */
[----:B------:R1:W-:Y:S01]  /*0200*/  STS [R2], R5 ;  /* 0x0000000502007388 */ /* 0x0003e20000000800 */
[----:B------:R-:W-:Y:S06]  /*0210*/  BAR.SYNC.DEFER_BLOCKING 0x0 ;  /* 0x0000000000007b1d */ /* 0x000fec0000010000 */
        /* <DEDUP_REMOVED lines=9> */
[----:B------:R-:W-:-:S03]  /*02b0*/  ISETP.NE.AND P0, PT, R3, RZ, PT ;  /* 0x000000ff0300720c */ /* 0x000fc60003f05270 */
[----:B-1----:R-:W1:Y:S02]  /*02c0*/  LDS R5, [R2] ;  /* 0x0000000002057984 */ /* 0x002e640000000800 */
[----:B-1----:R-:W-:-:S05]  /*02d0*/  FADD R5, R4, R5 ;  /* 0x0000000504057221 */ /* 0x002fca0000000000 */
[----:B------:R-:W-:Y:S04]  /*02e0*/  STS [R2], R5 ;  /* 0x0000000502007388 */ /* 0x000fe80000000800 */
[----:B------:R-:W-:Y:S04]  /*02f0*/  LDS R4, [R2+0x40] ;  /* 0x0000400002047984 */ /* 0x000fe80000000800 */
[----:B------:R-:W1:Y:S02]  /*0300*/  LDS R7, [R2] ;  /* 0x0000000002077984 */ /* 0x000e640000000800 */
        /* <DEDUP_REMOVED lines=17> */
[----:B------:R1:W-:Y:S01]  /*0420*/  STS [R2], R7 ;  /* 0x0000000702007388 */ /* 0x0003e20000000800 */
[----:B------:R-:W-:Y:S05]  /*0430*/  @P0 EXIT ;  /* 0x000000000000094d */ /* 0x000fea0003800000 */
[----:B------:R-:W2:Y:S01]  /*0440*/  LDS R5, [UR4] ;  /* 0x00000004ff057984 */ /* 0x000ea20008000800 */
[----:B01----:R-:W0:Y:S02]  /*0450*/  LDC.64 R2, c[0x0][0x388] ;  /* 0x0000e200ff027b82 */ /* 0x003e240000000a00 */
[----:B0-----:R-:W-:-:S05]  /*0460*/  IMAD.WIDE.U32 R2, R0, 0x4, R2 ;  /* 0x0000000400027825 */ /* 0x001fca00078e0002 */
[----:B--2---:R-:W-:Y:S01]  /*0470*/  STG.E desc[UR6][R2.64], R5 ;  /* 0x0000000502007986 */ /* 0x004fe2000c101906 */
[----:B------:R-:W-:Y:S05]  /*0480*/  EXIT ;  /* 0x000000000000794d */ /* 0x000fea0003800000 */
.L_x_3:
[----:B------:R-:W-:-:S00]  /*0490*/  BRA `(.L_x_3) ;  /* 0xfffffffc00fc7947 */ /* 0x000fc0000383ffff */
[----:B------:R-:W-:-:S00]  /*04a0*/  NOP ;  /* 0x0000000000007918 */ /* 0x000fc00000000000 */
        /* <DEDUP_REMOVED lines=13> */
.L_x_5:


//--------------------- .text._Z6warmupv          --------------------------
	.section	.text._Z6warmupv,"ax",@progbits
	.align	128
        .global         _Z6warmupv
        .type           _Z6warmupv,@function
        .size           _Z6warmupv,(.L_x_6 - _Z6warmupv)
        .other          _Z6warmupv,@"STO_CUDA_ENTRY STV_DEFAULT"
_Z6warmupv:
.text._Z6warmupv:
[----:B------:R-:W-:Y:S01]  /*0000*/  LDC R1, c[0x0][0x37c] ;  /* 0x0000df00ff017b82 */ /* 0x000fe20000000800 */
[----:B------:R-:W-:Y:S05]  /*0010*/  EXIT ;  /* 0x000000000000794d */ /* 0x000fea0003800000 */
.L_x_4:
        /* <DEDUP_REMOVED lines=14> */
.L_x_6:


//--------------------- .nv.shared._Z10reducationPfS_i --------------------------
	.section	.nv.shared._Z10reducationPfS_i,"aw",@nobits
	.sectionflags	@""
	.align	4
.nv.shared._Z10reducationPfS_i:
	.zero		2048


//--------------------- .nv.shared.reserved.0     --------------------------
	.section	.nv.shared.reserved.0,"aw",@nobits
	.weak		__nv_reservedSMEM_offset_0_alias
	.size		__nv_reservedSMEM_offset_0_alias, 0, 64
	.other		__nv_reservedSMEM_offset_0_alias,@"STO_CUDA_RESERVED_SHARED STV_DEFAULT"
__nv_reservedSMEM_offset_0_alias:
	.zero		0
	.zero		64


//--------------------- .nv.constant0._Z10reducationPfS_i --------------------------
	.section	.nv.constant0._Z10reducationPfS_i,"a",@progbits
	.sectionflags	@""
	.align	4
.nv.constant0._Z10reducationPfS_i:
	.zero		916


//--------------------- .nv.constant0._Z6warmupv  --------------------------
	.section	.nv.constant0._Z6warmupv,"a",@progbits
	.sectionflags	@""
	.align	4
.nv.constant0._Z6warmupv:
	.zero		896


//--------------------- SYMBOLS --------------------------

	.type		.nv.reservedSmem.offset0,@object
	.size		.nv.reservedSmem.offset0,0x4
	.type		.nv.reservedSmem.cap,@object
	.size		.nv.reservedSmem.cap,0x4
